//
// Generated by NVIDIA NVVM Compiler
//
// Compiler Build ID: CL-36424714
// Cuda compilation tools, release 13.0, V13.0.88
// Based on NVVM 20.0.0
//

.version 9.0
.target sm_100
.address_size 64

	// .globl	_Z11RGB2HSVcudaPhS_i

.visible .entry _Z11RGB2HSVcudaPhS_i(
	.param .u64 .ptr .align 1 _Z11RGB2HSVcudaPhS_i_param_0,
	.param .u64 .ptr .align 1 _Z11RGB2HSVcudaPhS_i_param_1,
	.param .u32 _Z11RGB2HSVcudaPhS_i_param_2
)
{
	.reg .pred 	%p<9>;
	.reg .b16 	%rs<33>;
	.reg .b32 	%r<33>;
	.reg .b64 	%rd<9>;

	ld.param.u64 	%rd2, [_Z11RGB2HSVcudaPhS_i_param_0];
	ld.param.u64 	%rd3, [_Z11RGB2HSVcudaPhS_i_param_1];
	ld.param.u32 	%r9, [_Z11RGB2HSVcudaPhS_i_param_2];
	mov.u32 	%r10, %ctaid.x;
	mov.u32 	%r11, %ntid.x;
	mov.u32 	%r12, %tid.x;
	mad.lo.s32 	%r1, %r10, %r11, %r12;
	setp.ge.s32 	%p1, %r1, %r9;
	@%p1 bra 	$L__BB0_9;
	cvta.to.global.u64 	%rd4, %rd2;
	mul.lo.s32 	%r2, %r1, 3;
	cvt.s64.s32 	%rd5, %r2;
	add.s64 	%rd6, %rd4, %rd5;
	ld.global.u8 	%rs1, [%rd6];
	setp.ne.s16 	%p2, %rs1, 0;
	selp.s16 	%rs7, -1, 0, %p2;
	and.b16  	%rs8, %rs7, 255;
	ld.global.u8 	%rs2, [%rd6+1];
	setp.gt.u16 	%p3, %rs2, %rs1;
	min.u16 	%rs9, %rs2, %rs8;
	max.u16 	%rs10, %rs2, %rs1;
	selp.b16 	%rs11, %rs7, %rs9, %p3;
	and.b16  	%rs12, %rs11, 255;
	selp.u32 	%r14, 1, 0, %p3;
	ld.global.u8 	%rs3, [%rd6+2];
	setp.gt.u16 	%p4, %rs3, %rs10;
	min.u16 	%rs13, %rs3, %rs12;
	max.u16 	%rs4, %rs3, %rs10;
	selp.b16 	%rs14, %rs11, %rs13, %p4;
	and.b16  	%rs15, %rs14, 255;
	selp.b32 	%r13, 2, %r14, %p4;
	setp.gt.u16 	%p5, %rs4, %rs15;
	cvt.u32.u16 	%r15, %rs4;
	cvt.u32.u16 	%r16, %rs14;
	and.b32  	%r17, %r16, 255;
	sub.s32 	%r3, %r15, %r17;
	selp.b32 	%r4, %r3, 1, %p5;
	setp.eq.s32 	%p6, %r13, 1;
	@%p6 bra 	$L__BB0_4;
	setp.ne.s32 	%p7, %r13, 0;
	@%p7 bra 	$L__BB0_5;
	cvt.u32.u16 	%r22, %rs3;
	cvt.u32.u16 	%r23, %rs2;
	sub.s32 	%r24, %r23, %r22;
	cvt.u16.u32 	%rs19, %r24;
	cvt.u16.u32 	%rs20, %r4;
	div.s16 	%rs21, %rs19, %rs20;
	mul.hi.s16 	%rs22, %rs21, 10923;
	shr.u16 	%rs23, %rs22, 15;
	add.s16 	%rs24, %rs22, %rs23;
	mul.lo.s16 	%rs25, %rs24, 6;
	sub.s16 	%rs26, %rs21, %rs25;
	cvt.s32.s16 	%r32, %rs26;
	bra.uni 	$L__BB0_6;
$L__BB0_4:
	cvt.u32.u16 	%r18, %rs3;
	cvt.u32.u16 	%r19, %rs1;
	sub.s32 	%r20, %r18, %r19;
	cvt.u16.u32 	%rs16, %r20;
	cvt.u16.u32 	%rs17, %r4;
	div.s16 	%rs18, %rs16, %rs17;
	cvt.s32.s16 	%r21, %rs18;
	add.s32 	%r32, %r21, 2;
	bra.uni 	$L__BB0_6;
$L__BB0_5:
	cvt.u32.u16 	%r25, %rs2;
	cvt.u32.u16 	%r26, %rs1;
	sub.s32 	%r27, %r26, %r25;
	cvt.u16.u32 	%rs27, %r27;
	cvt.u16.u32 	%rs28, %r4;
	div.s16 	%rs29, %rs27, %rs28;
	cvt.s32.s16 	%r28, %rs29;
	add.s32 	%r32, %r28, 4;
$L__BB0_6:
	mul.lo.s32 	%r29, %r32, 60;
	max.s32 	%r30, %r29, 0;
	min.s32 	%r31, %r30, 255;
	cvta.to.global.u64 	%rd8, %rd3;
	add.s64 	%rd1, %rd8, %rd5;
	st.global.u8 	[%rd1], %r31;
	setp.eq.s16 	%p8, %rs4, 0;
	mov.b16 	%rs32, 0;
	@%p8 bra 	$L__BB0_8;
	cvt.u16.u32 	%rs31, %r3;
	div.s16 	%rs32, %rs31, %rs4;
$L__BB0_8:
	st.global.u8 	[%rd1+1], %rs32;
	st.global.u8 	[%rd1+2], %rs4;
$L__BB0_9:
	ret;

}


// ===== COMPILED SASS (sm_100) =====

	.target	sm_100

	.elftype	@"ET_EXEC"


//--------------------- .note.nv.tkinfo           --------------------------
	.section	.note.nv.tkinfo,"",@"SHT_NOTE"
	.sectionflags	@"SHF_NOTE_NV_TKINFO"
	.tkinfo
        /*0018*/ 	.word	0x00000002
        /*0030*/ 	.string	""
        /*0030*/ 	.string	"ptxas"
        /*0030*/ 	.string	"Cuda compilation tools, release 13.0, V13.0.88"
        /*0030*/ 	.string	"Build cuda_13.0.r13.0/compiler.36424714_0"
        /*0030*/ 	.string	"-arch sm_100 -m 64 "



//--------------------- .note.nv.cuinfo           --------------------------
	.section	.note.nv.cuinfo,"",@"SHT_NOTE"
	.sectionflags	@"SHF_NOTE_NV_CUINFO"
        /*0018*/ 	.short	0x0002
        /*001a*/ 	.short	0x0064
        /*001c*/ 	.short	0x0082
	.zero		2


//--------------------- .nv.info                  --------------------------
	.section	.nv.info,"",@"SHT_CUDA_INFO"
	.align	4


	//----- nvinfo : EIATTR_REGCOUNT
	.align		4
        /*0000*/ 	.byte	0x04, 0x2f
        /*0002*/ 	.short	(.L_1 - .L_0)
	.align		4
.L_0:
        /*0004*/ 	.word	index@(_Z11RGB2HSVcudaPhS_i)
        /*0008*/ 	.word	0x00000010


	//----- nvinfo : EIATTR_FRAME_SIZE
	.align		4
.L_1:
        /*000c*/ 	.byte	0x04, 0x11
        /*000e*/ 	.short	(.L_3 - .L_2)
	.align		4
.L_2:
        /*0010*/ 	.word	index@($__internal_0_$__cuda_sm20_div_s16)
        /*0014*/ 	.word	0x00000000


	//----- nvinfo : EIATTR_FRAME_SIZE
	.align		4
.L_3:
        /*0018*/ 	.byte	0x04, 0x11
        /*001a*/ 	.short	(.L_5 - .L_4)
	.align		4
.L_4:
        /*001c*/ 	.word	index@(_Z11RGB2HSVcudaPhS_i)
        /*0020*/ 	.word	0x00000000


	//----- nvinfo : EIATTR_MIN_STACK_SIZE
	.align		4
.L_5:
        /*0024*/ 	.byte	0x04, 0x12
        /*0026*/ 	.short	(.L_7 - .L_6)
	.align		4
.L_6:
        /*0028*/ 	.word	index@(_Z11RGB2HSVcudaPhS_i)
        /*002c*/ 	.word	0x00000000
.L_7:


//--------------------- .nv.compat                --------------------------
	.section	.nv.compat,"",@"SHT_CUDA_COMPAT_INFO"
	.align	4
        /*0000*/ 	.byte	0x02, 0x09, 0x00, 0x00, 0x02, 0x02, 0x01, 0x00, 0x02, 0x05, 0x05, 0x00, 0x03, 0x07, 0x01, 0x01
        /*0010*/ 	.byte	0x02, 0x03, 0x00, 0x00, 0x02, 0x06, 0x01, 0x00, 0x04, 0x0b, 0x08, 0x00, 0x01, 0x00, 0x00, 0x00
        /*0020*/ 	.byte	0x00, 0x00, 0x00, 0x00


//--------------------- .nv.info._Z11RGB2HSVcudaPhS_i --------------------------
	.section	.nv.info._Z11RGB2HSVcudaPhS_i,"",@"SHT_CUDA_INFO"
	.sectionflags	@""
	.align	4


	//----- nvinfo : EIATTR_CUDA_API_VERSION
	.align		4
        /*0000*/ 	.byte	0x04, 0x37
        /*0002*/ 	.short	(.L_9 - .L_8)
.L_8:
        /*0004*/ 	.word	0x00000082


	//----- nvinfo : EIATTR_KPARAM_INFO
	.align		4
.L_9:
        /*0008*/ 	.byte	0x04, 0x17
        /*000a*/ 	.short	(.L_11 - .L_10)
.L_10:
        /*000c*/ 	.word	0x00000000
        /*0010*/ 	.short	0x0002
        /*0012*/ 	.short	0x0010
        /*0014*/ 	.byte	0x00, 0xf0, 0x11, 0x00


	//----- nvinfo : EIATTR_KPARAM_INFO
	.align		4
.L_11:
        /*0018*/ 	.byte	0x04, 0x17
        /*001a*/ 	.short	(.L_13 - .L_12)
.L_12:
        /*001c*/ 	.word	0x00000000
        /*0020*/ 	.short	0x0001
        /*0022*/ 	.short	0x0008
        /*0024*/ 	.byte	0x00, 0xf5, 0x21, 0x00


	//----- nvinfo : EIATTR_KPARAM_INFO
	.align		4
.L_13:
        /*0028*/ 	.byte	0x04, 0x17
        /*002a*/ 	.short	(.L_15 - .L_14)
.L_14:
        /*002c*/ 	.word	0x00000000
        /*0030*/ 	.short	0x0000
        /*0032*/ 	.short	0x0000
        /*0034*/ 	.byte	0x00, 0xf5, 0x21, 0x00


	//----- nvinfo : EIATTR_SPARSE_MMA_MASK
	.align		4
.L_15:
        /*0038*/ 	.byte	0x03, 0x50
        /*003a*/ 	.short	0x0000


	//----- nvinfo : EIATTR_MAXREG_COUNT
	.align		4
        /*003c*/ 	.byte	0x03, 0x1b
        /*003e*/ 	.short	0x00ff


	//----- nvinfo : EIATTR_MERCURY_ISA_VERSION
	.align		4
        /*0040*/ 	.byte	0x03, 0x5f
        /*0042*/ 	.short	0x0101


	//----- nvinfo : EIATTR_VRC_CTA_INIT_COUNT
	.align		4
        /*0044*/ 	.byte	0x02, 0x4a
	.zero		1
	.zero		1


	//----- nvinfo : EIATTR_EXIT_INSTR_OFFSETS
	.align		4
        /*0048*/ 	.byte	0x04, 0x1c
        /*004a*/ 	.short	(.L_17 - .L_16)


	//   ....[0]....
.L_16:
        /*004c*/ 	.word	0x00000070


	//   ....[1]....
        /*0050*/ 	.word	0x00000650


	//----- nvinfo : EIATTR_CRS_STACK_SIZE
	.align		4
.L_17:
        /*0054*/ 	.byte	0x04, 0x1e
        /*0056*/ 	.short	(.L_19 - .L_18)
.L_18:
        /*0058*/ 	.word	0x00000000


	//----- nvinfo : EIATTR_CBANK_PARAM_SIZE
	.align		4
.L_19:
        /*005c*/ 	.byte	0x03, 0x19
        /*005e*/ 	.short	0x0014


	//----- nvinfo : EIATTR_PARAM_CBANK
	.align		4
        /*0060*/ 	.byte	0x04, 0x0a
        /*0062*/ 	.short	(.L_21 - .L_20)
	.align		4
.L_20:
        /*0064*/ 	.word	index@(.nv.constant0._Z11RGB2HSVcudaPhS_i)
        /*0068*/ 	.short	0x0380
        /*006a*/ 	.short	0x0014


	//----- nvinfo : EIATTR_SW_WAR
	.align		4
.L_21:
        /*006c*/ 	.byte	0x04, 0x36
        /*006e*/ 	.short	(.L_23 - .L_22)
.L_22:
        /*0070*/ 	.word	0x00000008
.L_23:


//--------------------- .nv.callgraph             --------------------------
	.section	.nv.callgraph,"",@"SHT_CUDA_CALLGRAPH"
	.align	4
	.sectionentsize	8
	.align		4
        /*0000*/ 	.word	0x00000000
	.align		4
        /*0004*/ 	.word	0xffffffff
	.align		4
        /*0008*/ 	.word	0x00000000
	.align		4
        /*000c*/ 	.word	0xfffffffe
	.align		4
        /*0010*/ 	.word	0x00000000
	.align		4
        /*0014*/ 	.word	0xfffffffd
	.align		4
        /*0018*/ 	.word	0x00000000
	.align		4
        /*001c*/ 	.word	0xfffffffc


//--------------------- .text._Z11RGB2HSVcudaPhS_i --------------------------
	.section	.text._Z11RGB2HSVcudaPhS_i,"ax",@progbits
	.align	128
        .global         _Z11RGB2HSVcudaPhS_i
        .type           _Z11RGB2HSVcudaPhS_i,@function
        .size           _Z11RGB2HSVcudaPhS_i,(.L_x_7 - _Z11RGB2HSVcudaPhS_i)
        .other          _Z11RGB2HSVcudaPhS_i,@"STO_CUDA_ENTRY STV_DEFAULT"
_Z11RGB2HSVcudaPhS_i:
.text._Z11RGB2HSVcudaPhS_i:
[----:B------:R-:W-:Y:S01]  /*0000*/  LDC R1, c[0x0][0x37c] ;  /* 0x0000df00ff017b82 */ /* 0x000fe20000000800 */
[----:B------:R-:W0:Y:S07]  /*0010*/  S2R R0, SR_TID.X ;  /* 0x0000000000007919 */ /* 0x000e2e0000002100 */
[----:B------:R-:W0:Y:S01]  /*0020*/  S2UR UR4, SR_CTAID.X ;  /* 0x00000000000479c3 */ /* 0x000e220000002500 */
[----:B------:R-:W1:Y:S07]  /*0030*/  LDCU UR5, c[0x0][0x390] ;  /* 0x00007200ff0577ac */ /* 0x000e6e0008000800 */
[----:B------:R-:W0:Y:S02]  /*0040*/  LDC R3, c[0x0][0x360] ;  /* 0x0000d800ff037b82 */ /* 0x000e240000000800 */
[----:B0-----:R-:W-:-:S05]  /*0050*/  IMAD R3, R3, UR4, R0 ;  /* 0x0000000403037c24 */ /* 0x001fca000f8e0200 */
[----:B-1----:R-:W-:-:S13]  /*0060*/  ISETP.GE.AND P0, PT, R3, UR5, PT ;  /* 0x0000000503007c0c */ /* 0x002fda000bf06270 */
[----:B------:R-:W-:Y:S05]  /*0070*/  @P0 EXIT ;  /* 0x000000000000094d */ /* 0x000fea0003800000 */
[----:B------:R-:W0:Y:S01]  /*0080*/  LDCU.64 UR6, c[0x0][0x380] ;  /* 0x00007000ff0677ac */ /* 0x000e220008000a00 */
[----:B------:R-:W-:Y:S01]  /*0090*/  IMAD R3, R3, 0x3, RZ ;  /* 0x0000000303037824 */ /* 0x000fe200078e02ff */
[----:B------:R-:W1:Y:S04]  /*00a0*/  LDCU.64 UR4, c[0x0][0x358] ;  /* 0x00006b00ff0477ac */ /* 0x000e680008000a00 */
[----:B------:R-:W-:Y:S02]  /*00b0*/  SHF.R.S32.HI R11, RZ, 0x1f, R3 ;  /* 0x0000001fff0b7819 */ /* 0x000fe40000011403 */
[----:B0-----:R-:W-:-:S04]  /*00c0*/  IADD3 R6, P0, PT, R3, UR6, RZ ;  /* 0x0000000603067c10 */ /* 0x001fc8000ff1e0ff */
[----:B------:R-:W-:-:S05]  /*00d0*/  IADD3.X R7, PT, PT, R11, UR7, RZ, P0, !PT ;  /* 0x000000070b077c10 */ /* 0x000fca00087fe4ff */
[----:B-1----:R-:W2:Y:S04]  /*00e0*/  LDG.E.U8 R0, desc[UR4][R6.64] ;  /* 0x0000000406007981 */ /* 0x002ea8000c1e1100 */
[----:B------:R-:W3:Y:S04]  /*00f0*/  LDG.E.U8 R2, desc[UR4][R6.64+0x1] ;  /* 0x0000010406027981 */ /* 0x000ee8000c1e1100 */
[----:B------:R0:W4:Y:S01]  /*0100*/  LDG.E.U8 R4, desc[UR4][R6.64+0x2] ;  /* 0x0000020406047981 */ /* 0x000122000c1e1100 */
[----:B------:R-:W-:Y:S01]  /*0110*/  BSSY.RECONVERGENT B0, `(.L_x_0) ;  /* 0x000003f000007945 */ /* 0x000fe20003800200 */
[----:B--2---:R-:W-:-:S04]  /*0120*/  ISETP.NE.AND P0, PT, R0, RZ, PT ;  /* 0x000000ff0000720c */ /* 0x004fc80003f05270 */
[----:B------:R-:W-:Y:S02]  /*0130*/  SEL R5, RZ, 0xffffffff, !P0 ;  /* 0xffffffffff057807 */ /* 0x000fe40004000000 */
[CC--:B---3--:R-:W-:Y:S02]  /*0140*/  ISETP.GT.U32.AND P0, PT, R2.reuse, R0.reuse, PT ;  /* 0x000000000200720c */ /* 0x0c8fe40003f04070 */
[----:B------:R-:W-:Y:S02]  /*0150*/  LOP3.LUT R8, R5, 0xff, RZ, 0xc0, !PT ;  /* 0x000000ff05087812 */ /* 0x000fe400078ec0ff */
[C---:B0-----:R-:W-:Y:S02]  /*0160*/  VIMNMX.U16x2 R7, PT, PT, R2.reuse, R0, !PT ;  /* 0x0000000002077248 */ /* 0x041fe40007fe0200 */
[----:B------:R-:W-:Y:S02]  /*0170*/  VIMNMX.U16x2 R8, PT, PT, R2, R8, PT ;  /* 0x0000000802087248 */ /* 0x000fe40003fe0200 */
[----:B------:R-:W-:-:S02]  /*0180*/  SEL R6, RZ, 0x1, !P0 ;  /* 0x00000001ff067807 */ /* 0x000fc40004000000 */
[----:B------:R-:W-:Y:S02]  /*0190*/  SEL R9, R5, R8, P0 ;  /* 0x0000000805097207 */ /* 0x000fe40000000000 */
[----:B------:R-:W-:Y:S02]  /*01a0*/  PRMT R8, R7, 0x7610, R8 ;  /* 0x0000761007087816 */ /* 0x000fe40000000008 */
[----:B------:R-:W-:Y:S02]  /*01b0*/  LOP3.LUT R10, R9, 0xff, RZ, 0xc0, !PT ;  /* 0x000000ff090a7812 */ /* 0x000fe400078ec0ff */
[----:B------:R-:W-:Y:S02]  /*01c0*/  LOP3.LUT R5, R8, 0xffff, RZ, 0xc0, !PT ;  /* 0x0000ffff08057812 */ /* 0x000fe400078ec0ff */
[C---:B----4-:R-:W-:Y:S02]  /*01d0*/  VIMNMX.U16x2 R10, PT, PT, R4.reuse, R10, PT ;  /* 0x0000000a040a7248 */ /* 0x050fe40003fe0200 */
[----:B------:R-:W-:-:S02]  /*01e0*/  VIMNMX.U16x2 R7, PT, PT, R4, R8, !PT ;  /* 0x0000000804077248 */ /* 0x000fc40007fe0200 */
[----:B------:R-:W-:Y:S02]  /*01f0*/  ISETP.GT.U32.AND P1, PT, R4, R5, PT ;  /* 0x000000050400720c */ /* 0x000fe40003f24070 */
[----:B------:R-:W-:Y:S02]  /*0200*/  PRMT R8, R10, 0x7610, R8 ;  /* 0x000076100a087816 */ /* 0x000fe40000000008 */
[----:B------:R-:W-:Y:S02]  /*0210*/  PRMT R5, R7, 0x7610, R5 ;  /* 0x0000761007057816 */ /* 0x000fe40000000005 */
[----:B------:R-:W-:Y:S02]  /*0220*/  SEL R7, R6, 0x2, !P1 ;  /* 0x0000000206077807 */ /* 0x000fe40004800000 */
[----:B------:R-:W-:Y:S02]  /*0230*/  SEL R8, R9, R8, P1 ;  /* 0x0000000809087207 */ /* 0x000fe40000800000 */
[----:B------:R-:W-:-:S02]  /*0240*/  ISETP.NE.AND P1, PT, R7, 0x1, PT ;  /* 0x000000010700780c */ /* 0x000fc40003f25270 */
[C---:B------:R-:W-:Y:S02]  /*0250*/  LOP3.LUT R6, R8.reuse, 0xff, RZ, 0xc0, !PT ;  /* 0x000000ff08067812 */ /* 0x040fe400078ec0ff */
[----:B------:R-:W-:Y:S02]  /*0260*/  LOP3.LUT R9, R5, 0xffff, RZ, 0xc0, !PT ;  /* 0x0000ffff05097812 */ /* 0x000fe400078ec0ff */
[----:B------:R-:W-:Y:S02]  /*0270*/  LOP3.LUT R8, R8, 0xff, RZ, 0xc0, !PT ;  /* 0x000000ff08087812 */ /* 0x000fe400078ec0ff */
[----:B------:R-:W-:-:S03]  /*0280*/  ISETP.GT.U32.AND P0, PT, R9, R6, PT ;  /* 0x000000060900720c */ /* 0x000fc60003f04070 */
[----:B------:R-:W-:-:S05]  /*0290*/  IMAD.IADD R6, R9, 0x1, -R8 ;  /* 0x0000000109067824 */ /* 0x000fca00078e0a08 */
[----:B------:R-:W-:Y:S01]  /*02a0*/  SEL R8, R6, 0x1, P0 ;  /* 0x0000000106087807 */ /* 0x000fe20000000000 */
[----:B------:R-:W-:Y:S06]  /*02b0*/  @!P1 BRA `(.L_x_1) ;  /* 0x0000000000709947 */ /* 0x000fec0003800000 */
[----:B------:R-:W-:-:S13]  /*02c0*/  ISETP.NE.AND P0, PT, R7, RZ, PT ;  /* 0x000000ff0700720c */ /* 0x000fda0003f05270 */
[----:B------:R-:W-:Y:S05]  /*02d0*/  @P0 BRA `(.L_x_2) ;  /* 0x0000000000440947 */ /* 0x000fea0003800000 */
[----:B------:R-:W-:Y:S01]  /*02e0*/  IMAD.IADD R2, R2, 0x1, -R4 ;  /* 0x0000000102027824 */ /* 0x000fe200078e0a04 */
[----:B------:R-:W-:Y:S02]  /*02f0*/  PRMT R0, R8, 0x9910, RZ ;  /* 0x0000991008007816 */ /* 0x000fe400000000ff */
[----:B------:R-:W-:Y:S02]  /*0300*/  MOV R10, 0x330 ;  /* 0x00000330000a7802 */ /* 0x000fe40000000f00 */
[----:B------:R-:W-:-:S07]  /*0310*/  PRMT R9, R2, 0x9910, RZ ;  /* 0x0000991002097816 */ /* 0x000fce00000000ff */
[----:B------:R-:W-:Y:S05]  /*0320*/  CALL.REL.NOINC `($__internal_0_$__cuda_sm20_div_s16) ;  /* 0x0000000000cc7944 */ /* 0x000fea0003c00000 */
[----:B------:R-:W-:-:S05]  /*0330*/  PRMT R0, R13, 0x9910, RZ ;  /* 0x000099100d007816 */ /* 0x000fca00000000ff */
[----:B------:R-:W-:-:S05]  /*0340*/  IMAD R0, R0, 0x2aab, RZ ;  /* 0x00002aab00007824 */ /* 0x000fca00078e02ff */
[----:B------:R-:W-:-:S04]  /*0350*/  SHF.R.S32.HI R0, RZ, 0x10, R0 ;  /* 0x00000010ff007819 */ /* 0x000fc80000011400 */
[----:B------:R-:W-:-:S04]  /*0360*/  LOP3.LUT R7, R0, 0xffff, RZ, 0xc0, !PT ;  /* 0x0000ffff00077812 */ /* 0x000fc800078ec0ff */
[----:B------:R-:W-:-:S04]  /*0370*/  LEA.HI R0, R7, R0, RZ, 0x11 ;  /* 0x0000000007007211 */ /* 0x000fc800078f88ff */
[----:B------:R-:W-:-:S05]  /*0380*/  PRMT R0, R0, 0x9910, RZ ;  /* 0x0000991000007816 */ /* 0x000fca00000000ff */
[----:B------:R-:W-:-:S04]  /*0390*/  IMAD R0, R0, 0x6, RZ ;  /* 0x0000000600007824 */ /* 0x000fc800078e02ff */
[----:B------:R-:W-:-:S05]  /*03a0*/  IMAD.MOV R0, RZ, RZ, -R0 ;  /* 0x000000ffff007224 */ /* 0x000fca00078e0a00 */
[----:B------:R-:W-:-:S05]  /*03b0*/  PRMT R0, R0, 0x7710, RZ ;  /* 0x0000771000007816 */ /* 0x000fca00000000ff */
[----:B------:R-:W-:-:S05]  /*03c0*/  IMAD.IADD R0, R0, 0x1, R13 ;  /* 0x0000000100007824 */ /* 0x000fca00078e020d */
[----:B------:R-:W-:Y:S01]  /*03d0*/  PRMT R0, R0, 0x9910, RZ ;  /* 0x0000991000007816 */ /* 0x000fe200000000ff */
[----:B------:R-:W-:Y:S06]  /*03e0*/  BRA `(.L_x_3) ;  /* 0x0000000000447947 */ /* 0x000fec0003800000 */
.L_x_2:
[----:B------:R-:W-:Y:S01]  /*03f0*/  IMAD.IADD R0, R0, 0x1, -R2 ;  /* 0x0000000100007824 */ /* 0x000fe200078e0a02 */
[----:B------:R-:W-:Y:S02]  /*0400*/  PRMT R8, R8, 0x9910, RZ ;  /* 0x0000991008087816 */ /* 0x000fe400000000ff */
[----:B------:R-:W-:Y:S02]  /*0410*/  MOV R10, 0x450 ;  /* 0x00000450000a7802 */ /* 0x000fe40000000f00 */
[----:B------:R-:W-:Y:S01]  /*0420*/  PRMT R9, R0, 0x9910, RZ ;  /* 0x0000991000097816 */ /* 0x000fe200000000ff */
[----:B------:R-:W-:-:S07]  /*0430*/  IMAD.MOV.U32 R0, RZ, RZ, R8 ;  /* 0x000000ffff007224 */ /* 0x000fce00078e0008 */
[----:B------:R-:W-:Y:S05]  /*0440*/  CALL.REL.NOINC `($__internal_0_$__cuda_sm20_div_s16) ;  /* 0x0000000000847944 */ /* 0x000fea0003c00000 */
[----:B------:R-:W-:-:S05]  /*0450*/  PRMT R0, R13, 0x9910, RZ ;  /* 0x000099100d007816 */ /* 0x000fca00000000ff */
[----:B------:R-:W-:Y:S01]  /*0460*/  VIADD R0, R0, 0x4 ;  /* 0x0000000400007836 */ /* 0x000fe20000000000 */
[----:B------:R-:W-:Y:S06]  /*0470*/  BRA `(.L_x_3) ;  /* 0x0000000000207947 */ /* 0x000fec0003800000 */
.L_x_1:
[----:B------:R-:W-:Y:S01]  /*0480*/  IMAD.IADD R0, R4, 0x1, -R0 ;  /* 0x0000000104007824 */ /* 0x000fe200078e0a00 */
[----:B------:R-:W-:Y:S02]  /*0490*/  PRMT R8, R8, 0x9910, RZ ;  /* 0x0000991008087816 */ /* 0x000fe400000000ff */
[----:B------:R-:W-:Y:S02]  /*04a0*/  MOV R10, 0x4e0 ;  /* 0x000004e0000a7802 */ /* 0x000fe40000000f00 */
[----:B------:R-:W-:Y:S01]  /*04b0*/  PRMT R9, R0, 0x9910, RZ ;  /* 0x0000991000097816 */ /* 0x000fe200000000ff */
[----:B------:R-:W-:-:S07]  /*04c0*/  IMAD.MOV.U32 R0, RZ, RZ, R8 ;  /* 0x000000ffff007224 */ /* 0x000fce00078e0008 */
[----:B------:R-:W-:Y:S05]  /*04d0*/  CALL.REL.NOINC `($__internal_0_$__cuda_sm20_div_s16) ;  /* 0x0000000000607944 */ /* 0x000fea0003c00000 */
[----:B------:R-:W-:-:S05]  /*04e0*/  PRMT R0, R13, 0x9910, RZ ;  /* 0x000099100d007816 */ /* 0x000fca00000000ff */
[----:B------:R-:W-:-:S07]  /*04f0*/  VIADD R0, R0, 0x2 ;  /* 0x0000000200007836 */ /* 0x000fce0000000000 */
.L_x_3:
[----:B------:R-:W-:Y:S05]  /*0500*/  BSYNC.RECONVERGENT B0 ;  /* 0x0000000000007941 */ /* 0x000fea0003800200 */
.L_x_0:
[----:B------:R-:W0:Y:S01]  /*0510*/  LDCU.64 UR6, c[0x0][0x388] ;  /* 0x00007100ff0677ac */ /* 0x000e220008000a00 */
[----:B------:R-:W-:Y:S01]  /*0520*/  IMAD R0, R0, 0x3c, RZ ;  /* 0x0000003c00007824 */ /* 0x000fe200078e02ff */
[----:B------:R-:W-:Y:S01]  /*0530*/  PRMT R4, R5, 0x9910, RZ ;  /* 0x0000991005047816 */ /* 0x000fe200000000ff */
[----:B------:R-:W-:Y:S03]  /*0540*/  BSSY.RECONVERGENT B0, `(.L_x_4) ;  /* 0x000000e000007945 */ /* 0x000fe60003800200 */
[----:B------:R-:W-:-:S04]  /*0550*/  VIMNMX R0, PT, PT, RZ, R0, !PT ;  /* 0x00000000ff007248 */ /* 0x000fc80007fe0100 */
[----:B------:R-:W-:Y:S02]  /*0560*/  VIMNMX R7, PT, PT, R0, 0xff, PT ;  /* 0x000000ff00077848 */ /* 0x000fe40003fe0100 */
[----:B------:R-:W-:Y:S02]  /*0570*/  PRMT R0, RZ, 0x7610, R0 ;  /* 0x00007610ff007816 */ /* 0x000fe40000000000 */
[----:B0-----:R-:W-:-:S04]  /*0580*/  IADD3 R2, P0, PT, R3, UR6, RZ ;  /* 0x0000000603027c10 */ /* 0x001fc8000ff1e0ff */
[----:B------:R-:W-:Y:S02]  /*0590*/  IADD3.X R3, PT, PT, R11, UR7, RZ, P0, !PT ;  /* 0x000000070b037c10 */ /* 0x000fe400087fe4ff */
[----:B------:R-:W-:-:S03]  /*05a0*/  ISETP.NE.AND P0, PT, R4, RZ, PT ;  /* 0x000000ff0400720c */ /* 0x000fc60003f05270 */
[----:B------:R0:W-:Y:S10]  /*05b0*/  STG.E.U8 desc[UR4][R2.64], R7 ;  /* 0x0000000702007986 */ /* 0x0001f4000c101104 */
[----:B------:R-:W-:Y:S05]  /*05c0*/  @!P0 BRA `(.L_x_5) ;  /* 0x0000000000148947 */ /* 0x000fea0003800000 */
[----:B------:R-:W-:Y:S01]  /*05d0*/  PRMT R9, R6, 0x9910, RZ ;  /* 0x0000991006097816 */ /* 0x000fe200000000ff */
[----:B------:R-:W-:Y:S01]  /*05e0*/  IMAD.MOV.U32 R0, RZ, RZ, R4 ;  /* 0x000000ffff007224 */ /* 0x000fe200078e0004 */
[----:B------:R-:W-:-:S07]  /*05f0*/  MOV R10, 0x610 ;  /* 0x00000610000a7802 */ /* 0x000fce0000000f00 */
[----:B0-----:R-:W-:Y:S05]  /*0600*/  CALL.REL.NOINC `($__internal_0_$__cuda_sm20_div_s16) ;  /* 0x0000000000147944 */ /* 0x001fea0003c00000 */
[----:B------:R-:W-:-:S07]  /*0610*/  PRMT R0, R13, 0x7610, R0 ;  /* 0x000076100d007816 */ /* 0x000fce0000000000 */
.L_x_5:
[----:B------:R-:W-:Y:S05]  /*0620*/  BSYNC.RECONVERGENT B0 ;  /* 0x0000000000007941 */ /* 0x000fea0003800200 */
.L_x_4:
[----:B------:R-:W-:Y:S04]  /*0630*/  STG.E.U8 desc[UR4][R2.64+0x2], R5 ;  /* 0x0000020502007986 */ /* 0x000fe8000c101104 */
[----:B------:R-:W-:Y:S01]  /*0640*/  STG.E.U8 desc[UR4][R2.64+0x1], R0 ;  /* 0x0000010002007986 */ /* 0x000fe2000c101104 */
[----:B------:R-:W-:Y:S05]  /*0650*/  EXIT ;  /* 0x000000000000794d */ /* 0x000fea0003800000 */
        .weak           $__internal_0_$__cuda_sm20_div_s16
        .type           $__internal_0_$__cuda_sm20_div_s16,@function
        .size           $__internal_0_$__cuda_sm20_div_s16,(.L_x_7 - $__internal_0_$__cuda_sm20_div_s16)
$__internal_0_$__cuda_sm20_div_s16:
[----:B------:R-:W-:Y:S01]  /*0660*/  IABS R13, R0 ;  /* 0x00000000000d7213 */ /* 0x000fe20000000000 */
[----:B------:R-:W-:Y:S01]  /*0670*/  IMAD.MOV.U32 R7, RZ, RZ, 0x4b800000 ;  /* 0x4b800000ff077424 */ /* 0x000fe200078e00ff */
[----:B------:R-:W-:Y:S02]  /*0680*/  IABS R12, R9 ;  /* 0x00000009000c7213 */ /* 0x000fe40000000000 */
[----:B------:R-:W0:Y:S02]  /*0690*/  I2F.U16 R4, R13 ;  /* 0x0000000d00047306 */ /* 0x000e240000101000 */
[C---:B0-----:R-:W-:Y:S02]  /*06a0*/  FSETP.GEU.AND P1, PT, |R4|.reuse, 1.175494350822287508e-38, PT ;  /* 0x008000000400780b */ /* 0x041fe40003f2e200 */
[----:B------:R-:W-:Y:S02]  /*06b0*/  FSETP.GT.AND P0, PT, |R4|, 8.50705917302346158658e+37, PT ;  /* 0x7e8000000400780b */ /* 0x000fe40003f04200 */
[----:B------:R-:W-:-:S04]  /*06c0*/  FSEL R7, R7, 1, !P1 ;  /* 0x3f80000007077808 */ /* 0x000fc80004800000 */
[----:B------:R-:W-:Y:S02]  /*06d0*/  FSEL R7, R7, 0.25, !P0 ;  /* 0x3e80000007077808 */ /* 0x000fe40004000000 */
[----:B------:R-:W-:-:S03]  /*06e0*/  ISETP.NE.AND P0, PT, R0, RZ, PT ;  /* 0x000000ff0000720c */ /* 0x000fc60003f05270 */
[----:B------:R-:W-:Y:S02]  /*06f0*/  FMUL R8, R4, R7 ;  /* 0x0000000704087220 */ /* 0x000fe40000400000 */
[----:B------:R-:W-:Y:S08]  /*0700*/  I2F.U16.RZ R4, R12 ;  /* 0x0000000c00047306 */ /* 0x000ff0000010d000 */
[----:B------:R-:W0:Y:S02]  /*0710*/  MUFU.RCP R8, R8 ;  /* 0x0000000800087308 */ /* 0x000e240000001000 */
[----:B0-----:R-:W-:Y:S01]  /*0720*/  FMUL R7, R7, R8 ;  /* 0x0000000807077220 */ /* 0x001fe20000400000 */
[----:B------:R-:W-:-:S03]  /*0730*/  IMAD.MOV.U32 R8, RZ, RZ, R10 ;  /* 0x000000ffff087224 */ /* 0x000fc600078e000a */
[----:B------:R-:W-:-:S04]  /*0740*/  VIADD R7, R7, 0x2 ;  /* 0x0000000207077836 */ /* 0x000fc80000000000 */
[----:B------:R-:W-:Y:S01]  /*0750*/  FMUL.RZ R4, R4, R7 ;  /* 0x0000000704047220 */ /* 0x000fe2000040c000 */
[----:B------:R-:W-:-:S04]  /*0760*/  LOP3.LUT R7, R0, R9, RZ, 0x3c, !PT ;  /* 0x0000000900077212 */ /* 0x000fc800078e3cff */
[----:B------:R-:W-:Y:S01]  /*0770*/  SHF.R.U32.HI R7, RZ, 0x1f, R7 ;  /* 0x0000001fff077819 */ /* 0x000fe20000011607 */
[----:B------:R-:W0:Y:S04]  /*0780*/  F2I.U32.TRUNC.NTZ R4, R4 ;  /* 0x0000000400047305 */ /* 0x000e28000020f000 */
[----:B------:R-:W-:-:S05]  /*0790*/  IMAD.MOV R9, RZ, RZ, -R7 ;  /* 0x000000ffff097224 */ /* 0x000fca00078e0a07 */
[----:B0-----:R-:W-:Y:S01]  /*07a0*/  LOP3.LUT R0, R9, 0xffff, R4, 0x78, !PT ;  /* 0x0000ffff09007812 */ /* 0x001fe200078e7804 */
[----:B------:R-:W-:-:S04]  /*07b0*/  IMAD.MOV.U32 R9, RZ, RZ, 0x0 ;  /* 0x00000000ff097424 */ /* 0x000fc800078e00ff */
[----:B------:R-:W-:Y:S02]  /*07c0*/  IMAD.IADD R13, R7, 0x1, R0 ;  /* 0x00000001070d7824 */ /* 0x000fe400078e0200 */
[----:B------:R-:W-:Y:S01]  /*07d0*/  @!P0 IMAD.MOV.U32 R13, RZ, RZ, -0x1 ;  /* 0xffffffffff0d8424 */ /* 0x000fe200078e00ff */
[----:B------:R-:W-:Y:S06]  /*07e0*/  RET.REL.NODEC R8 `(_Z11RGB2HSVcudaPhS_i) ;  /* 0xfffffff808047950 */ /* 0x000fec0003c3ffff */
.L_x_6:
[----:B------:R-:W-:-:S00]  /*07f0*/  BRA `(.L_x_6) ;  /* 0xfffffffc00fc7947 */ /* 0x000fc0000383ffff */
[----:B------:R-:W-:-:S00]  /*0800*/  NOP ;  /* 0x0000000000007918 */ /* 0x000fc00000000000 */
[----:B------:R-:W-:-:S00]  /*0810*/  NOP ;  /* 0x0000000000007918 */ /* 0x000fc00000000000 */
[----:B------:R-:W-:-:S00]  /*0820*/  NOP ;  /* 0x0000000000007918 */ /* 0x000fc00000000000 */
[----:B------:R-:W-:-:S00]  /*0830*/  NOP ;  /* 0x0000000000007918 */ /* 0x000fc00000000000 */
[----:B------:R-:W-:-:S00]  /*0840*/  NOP ;  /* 0x0000000000007918 */ /* 0x000fc00000000000 */
[----:B------:R-:W-:-:S00]  /*0850*/  NOP ;  /* 0x0000000000007918 */ /* 0x000fc00000000000 */
[----:B------:R-:W-:-:S00]  /*0860*/  NOP ;  /* 0x0000000000007918 */ /* 0x000fc00000000000 */
[----:B------:R-:W-:-:S00]  /*0870*/  NOP ;  /* 0x0000000000007918 */ /* 0x000fc00000000000 */
.L_x_7:


//--------------------- .nv.shared.reserved.0     --------------------------
	.section	.nv.shared.reserved.0,"aw",@nobits
	.weak		__nv_reservedSMEM_offset_0_alias
	.size		__nv_reservedSMEM_offset_0_alias, 0, 64
	.other		__nv_reservedSMEM_offset_0_alias,@"STO_CUDA_RESERVED_SHARED STV_DEFAULT"
__nv_reservedSMEM_offset_0_alias:
	.zero		0
	.zero		64


//--------------------- .nv.constant0._Z11RGB2HSVcudaPhS_i --------------------------
	.section	.nv.constant0._Z11RGB2HSVcudaPhS_i,"a",@progbits
	.sectionflags	@""
	.align	4
.nv.constant0._Z11RGB2HSVcudaPhS_i:
	.zero		916


//--------------------- SYMBOLS --------------------------

	.type		.nv.reservedSmem.offset0,@object
	.size		.nv.reservedSmem.offset0,0x4
